//
// Generated by NVIDIA NVVM Compiler
//
// Compiler Build ID: CL-36424714
// Cuda compilation tools, release 13.0, V13.0.88
// Based on NVVM 20.0.0
//

.version 9.0
.target sm_100
.address_size 64

	// .globl	_Z4spvmiPiS_S_S_S_

.visible .entry _Z4spvmiPiS_S_S_S_(
	.param .u32 _Z4spvmiPiS_S_S_S__param_0,
	.param .u64 .ptr .align 1 _Z4spvmiPiS_S_S_S__param_1,
	.param .u64 .ptr .align 1 _Z4spvmiPiS_S_S_S__param_2,
	.param .u64 .ptr .align 1 _Z4spvmiPiS_S_S_S__param_3,
	.param .u64 .ptr .align 1 _Z4spvmiPiS_S_S_S__param_4,
	.param .u64 .ptr .align 1 _Z4spvmiPiS_S_S_S__param_5
)
{
	.reg .pred 	%p<11>;
	.reg .b32 	%r<176>;
	.reg .b64 	%rd<87>;

	ld.param.u32 	%r36, [_Z4spvmiPiS_S_S_S__param_0];
	ld.param.u64 	%rd8, [_Z4spvmiPiS_S_S_S__param_1];
	ld.param.u64 	%rd9, [_Z4spvmiPiS_S_S_S__param_2];
	ld.param.u64 	%rd6, [_Z4spvmiPiS_S_S_S__param_3];
	ld.param.u64 	%rd10, [_Z4spvmiPiS_S_S_S__param_4];
	ld.param.u64 	%rd7, [_Z4spvmiPiS_S_S_S__param_5];
	cvta.to.global.u64 	%rd1, %rd10;
	cvta.to.global.u64 	%rd2, %rd9;
	cvta.to.global.u64 	%rd3, %rd8;
	mov.u32 	%r37, %ctaid.x;
	mov.u32 	%r38, %ntid.x;
	mov.u32 	%r39, %tid.x;
	mad.lo.s32 	%r1, %r37, %r38, %r39;
	setp.ge.s32 	%p1, %r1, %r36;
	@%p1 bra 	$L__BB0_15;
	cvta.to.global.u64 	%rd11, %rd6;
	mul.wide.s32 	%rd12, %r1, 4;
	add.s64 	%rd13, %rd11, %rd12;
	ld.global.u32 	%r164, [%rd13];
	ld.global.u32 	%r3, [%rd13+4];
	setp.ge.s32 	%p2, %r164, %r3;
	mov.b32 	%r175, 0;
	@%p2 bra 	$L__BB0_14;
	sub.s32 	%r4, %r3, %r164;
	and.b32  	%r5, %r4, 15;
	sub.s32 	%r43, %r164, %r3;
	setp.gt.u32 	%p3, %r43, -16;
	mov.b32 	%r175, 0;
	@%p3 bra 	$L__BB0_5;
	and.b32  	%r45, %r4, -16;
	neg.s32 	%r160, %r45;
	add.s64 	%rd4, %rd3, 32;
	add.s64 	%rd5, %rd2, 32;
	mov.b32 	%r175, 0;
$L__BB0_4:
	.pragma "nounroll";
	mul.wide.s32 	%rd14, %r164, 4;
	add.s64 	%rd15, %rd4, %rd14;
	add.s64 	%rd16, %rd5, %rd14;
	ld.global.u32 	%r46, [%rd15+-32];
	ld.global.u32 	%r47, [%rd16+-32];
	mul.wide.s32 	%rd17, %r47, 4;
	add.s64 	%rd18, %rd1, %rd17;
	ld.global.u32 	%r48, [%rd18];
	mad.lo.s32 	%r49, %r48, %r46, %r175;
	ld.global.u32 	%r50, [%rd15+-28];
	ld.global.u32 	%r51, [%rd16+-28];
	mul.wide.s32 	%rd19, %r51, 4;
	add.s64 	%rd20, %rd1, %rd19;
	ld.global.u32 	%r52, [%rd20];
	mad.lo.s32 	%r53, %r52, %r50, %r49;
	ld.global.u32 	%r54, [%rd15+-24];
	ld.global.u32 	%r55, [%rd16+-24];
	mul.wide.s32 	%rd21, %r55, 4;
	add.s64 	%rd22, %rd1, %rd21;
	ld.global.u32 	%r56, [%rd22];
	mad.lo.s32 	%r57, %r56, %r54, %r53;
	ld.global.u32 	%r58, [%rd15+-20];
	ld.global.u32 	%r59, [%rd16+-20];
	mul.wide.s32 	%rd23, %r59, 4;
	add.s64 	%rd24, %rd1, %rd23;
	ld.global.u32 	%r60, [%rd24];
	mad.lo.s32 	%r61, %r60, %r58, %r57;
	ld.global.u32 	%r62, [%rd15+-16];
	ld.global.u32 	%r63, [%rd16+-16];
	mul.wide.s32 	%rd25, %r63, 4;
	add.s64 	%rd26, %rd1, %rd25;
	ld.global.u32 	%r64, [%rd26];
	mad.lo.s32 	%r65, %r64, %r62, %r61;
	ld.global.u32 	%r66, [%rd15+-12];
	ld.global.u32 	%r67, [%rd16+-12];
	mul.wide.s32 	%rd27, %r67, 4;
	add.s64 	%rd28, %rd1, %rd27;
	ld.global.u32 	%r68, [%rd28];
	mad.lo.s32 	%r69, %r68, %r66, %r65;
	ld.global.u32 	%r70, [%rd15+-8];
	ld.global.u32 	%r71, [%rd16+-8];
	mul.wide.s32 	%rd29, %r71, 4;
	add.s64 	%rd30, %rd1, %rd29;
	ld.global.u32 	%r72, [%rd30];
	mad.lo.s32 	%r73, %r72, %r70, %r69;
	ld.global.u32 	%r74, [%rd15+-4];
	ld.global.u32 	%r75, [%rd16+-4];
	mul.wide.s32 	%rd31, %r75, 4;
	add.s64 	%rd32, %rd1, %rd31;
	ld.global.u32 	%r76, [%rd32];
	mad.lo.s32 	%r77, %r76, %r74, %r73;
	ld.global.u32 	%r78, [%rd15];
	ld.global.u32 	%r79, [%rd16];
	mul.wide.s32 	%rd33, %r79, 4;
	add.s64 	%rd34, %rd1, %rd33;
	ld.global.u32 	%r80, [%rd34];
	mad.lo.s32 	%r81, %r80, %r78, %r77;
	ld.global.u32 	%r82, [%rd15+4];
	ld.global.u32 	%r83, [%rd16+4];
	mul.wide.s32 	%rd35, %r83, 4;
	add.s64 	%rd36, %rd1, %rd35;
	ld.global.u32 	%r84, [%rd36];
	mad.lo.s32 	%r85, %r84, %r82, %r81;
	ld.global.u32 	%r86, [%rd15+8];
	ld.global.u32 	%r87, [%rd16+8];
	mul.wide.s32 	%rd37, %r87, 4;
	add.s64 	%rd38, %rd1, %rd37;
	ld.global.u32 	%r88, [%rd38];
	mad.lo.s32 	%r89, %r88, %r86, %r85;
	ld.global.u32 	%r90, [%rd15+12];
	ld.global.u32 	%r91, [%rd16+12];
	mul.wide.s32 	%rd39, %r91, 4;
	add.s64 	%rd40, %rd1, %rd39;
	ld.global.u32 	%r92, [%rd40];
	mad.lo.s32 	%r93, %r92, %r90, %r89;
	ld.global.u32 	%r94, [%rd15+16];
	ld.global.u32 	%r95, [%rd16+16];
	mul.wide.s32 	%rd41, %r95, 4;
	add.s64 	%rd42, %rd1, %rd41;
	ld.global.u32 	%r96, [%rd42];
	mad.lo.s32 	%r97, %r96, %r94, %r93;
	ld.global.u32 	%r98, [%rd15+20];
	ld.global.u32 	%r99, [%rd16+20];
	mul.wide.s32 	%rd43, %r99, 4;
	add.s64 	%rd44, %rd1, %rd43;
	ld.global.u32 	%r100, [%rd44];
	mad.lo.s32 	%r101, %r100, %r98, %r97;
	ld.global.u32 	%r102, [%rd15+24];
	ld.global.u32 	%r103, [%rd16+24];
	mul.wide.s32 	%rd45, %r103, 4;
	add.s64 	%rd46, %rd1, %rd45;
	ld.global.u32 	%r104, [%rd46];
	mad.lo.s32 	%r105, %r104, %r102, %r101;
	ld.global.u32 	%r106, [%rd15+28];
	ld.global.u32 	%r107, [%rd16+28];
	mul.wide.s32 	%rd47, %r107, 4;
	add.s64 	%rd48, %rd1, %rd47;
	ld.global.u32 	%r108, [%rd48];
	mad.lo.s32 	%r175, %r108, %r106, %r105;
	add.s32 	%r164, %r164, 16;
	add.s32 	%r160, %r160, 16;
	setp.ne.s32 	%p4, %r160, 0;
	@%p4 bra 	$L__BB0_4;
$L__BB0_5:
	setp.eq.s32 	%p5, %r5, 0;
	@%p5 bra 	$L__BB0_14;
	and.b32  	%r16, %r4, 7;
	setp.lt.u32 	%p6, %r5, 8;
	@%p6 bra 	$L__BB0_8;
	mul.wide.s32 	%rd49, %r164, 4;
	add.s64 	%rd50, %rd3, %rd49;
	ld.global.u32 	%r110, [%rd50];
	add.s64 	%rd51, %rd2, %rd49;
	ld.global.u32 	%r111, [%rd51];
	mul.wide.s32 	%rd52, %r111, 4;
	add.s64 	%rd53, %rd1, %rd52;
	ld.global.u32 	%r112, [%rd53];
	mad.lo.s32 	%r113, %r112, %r110, %r175;
	ld.global.u32 	%r114, [%rd50+4];
	ld.global.u32 	%r115, [%rd51+4];
	mul.wide.s32 	%rd54, %r115, 4;
	add.s64 	%rd55, %rd1, %rd54;
	ld.global.u32 	%r116, [%rd55];
	mad.lo.s32 	%r117, %r116, %r114, %r113;
	ld.global.u32 	%r118, [%rd50+8];
	ld.global.u32 	%r119, [%rd51+8];
	mul.wide.s32 	%rd56, %r119, 4;
	add.s64 	%rd57, %rd1, %rd56;
	ld.global.u32 	%r120, [%rd57];
	mad.lo.s32 	%r121, %r120, %r118, %r117;
	ld.global.u32 	%r122, [%rd50+12];
	ld.global.u32 	%r123, [%rd51+12];
	mul.wide.s32 	%rd58, %r123, 4;
	add.s64 	%rd59, %rd1, %rd58;
	ld.global.u32 	%r124, [%rd59];
	mad.lo.s32 	%r125, %r124, %r122, %r121;
	ld.global.u32 	%r126, [%rd50+16];
	ld.global.u32 	%r127, [%rd51+16];
	mul.wide.s32 	%rd60, %r127, 4;
	add.s64 	%rd61, %rd1, %rd60;
	ld.global.u32 	%r128, [%rd61];
	mad.lo.s32 	%r129, %r128, %r126, %r125;
	ld.global.u32 	%r130, [%rd50+20];
	ld.global.u32 	%r131, [%rd51+20];
	mul.wide.s32 	%rd62, %r131, 4;
	add.s64 	%rd63, %rd1, %rd62;
	ld.global.u32 	%r132, [%rd63];
	mad.lo.s32 	%r133, %r132, %r130, %r129;
	ld.global.u32 	%r134, [%rd50+24];
	ld.global.u32 	%r135, [%rd51+24];
	mul.wide.s32 	%rd64, %r135, 4;
	add.s64 	%rd65, %rd1, %rd64;
	ld.global.u32 	%r136, [%rd65];
	mad.lo.s32 	%r137, %r136, %r134, %r133;
	ld.global.u32 	%r138, [%rd50+28];
	ld.global.u32 	%r139, [%rd51+28];
	mul.wide.s32 	%rd66, %r139, 4;
	add.s64 	%rd67, %rd1, %rd66;
	ld.global.u32 	%r140, [%rd67];
	mad.lo.s32 	%r175, %r140, %r138, %r137;
	add.s32 	%r164, %r164, 8;
$L__BB0_8:
	setp.eq.s32 	%p7, %r16, 0;
	@%p7 bra 	$L__BB0_14;
	and.b32  	%r22, %r4, 3;
	setp.lt.u32 	%p8, %r16, 4;
	@%p8 bra 	$L__BB0_11;
	mul.wide.s32 	%rd68, %r164, 4;
	add.s64 	%rd69, %rd3, %rd68;
	ld.global.u32 	%r142, [%rd69];
	add.s64 	%rd70, %rd2, %rd68;
	ld.global.u32 	%r143, [%rd70];
	mul.wide.s32 	%rd71, %r143, 4;
	add.s64 	%rd72, %rd1, %rd71;
	ld.global.u32 	%r144, [%rd72];
	mad.lo.s32 	%r145, %r144, %r142, %r175;
	ld.global.u32 	%r146, [%rd69+4];
	ld.global.u32 	%r147, [%rd70+4];
	mul.wide.s32 	%rd73, %r147, 4;
	add.s64 	%rd74, %rd1, %rd73;
	ld.global.u32 	%r148, [%rd74];
	mad.lo.s32 	%r149, %r148, %r146, %r145;
	ld.global.u32 	%r150, [%rd69+8];
	ld.global.u32 	%r151, [%rd70+8];
	mul.wide.s32 	%rd75, %r151, 4;
	add.s64 	%rd76, %rd1, %rd75;
	ld.global.u32 	%r152, [%rd76];
	mad.lo.s32 	%r153, %r152, %r150, %r149;
	ld.global.u32 	%r154, [%rd69+12];
	ld.global.u32 	%r155, [%rd70+12];
	mul.wide.s32 	%rd77, %r155, 4;
	add.s64 	%rd78, %rd1, %rd77;
	ld.global.u32 	%r156, [%rd78];
	mad.lo.s32 	%r175, %r156, %r154, %r153;
	add.s32 	%r164, %r164, 4;
$L__BB0_11:
	setp.eq.s32 	%p9, %r22, 0;
	@%p9 bra 	$L__BB0_14;
	neg.s32 	%r172, %r22;
$L__BB0_13:
	.pragma "nounroll";
	mul.wide.s32 	%rd79, %r164, 4;
	add.s64 	%rd80, %rd2, %rd79;
	add.s64 	%rd81, %rd3, %rd79;
	ld.global.u32 	%r157, [%rd81];
	ld.global.u32 	%r158, [%rd80];
	mul.wide.s32 	%rd82, %r158, 4;
	add.s64 	%rd83, %rd1, %rd82;
	ld.global.u32 	%r159, [%rd83];
	mad.lo.s32 	%r175, %r159, %r157, %r175;
	add.s32 	%r164, %r164, 1;
	add.s32 	%r172, %r172, 1;
	setp.ne.s32 	%p10, %r172, 0;
	@%p10 bra 	$L__BB0_13;
$L__BB0_14:
	cvta.to.global.u64 	%rd84, %rd7;
	add.s64 	%rd86, %rd84, %rd12;
	st.global.u32 	[%rd86], %r175;
$L__BB0_15:
	ret;

}


// ===== COMPILED SASS (sm_100) =====

	.target	sm_100

	.elftype	@"ET_EXEC"


//--------------------- .note.nv.tkinfo           --------------------------
	.section	.note.nv.tkinfo,"",@"SHT_NOTE"
	.sectionflags	@"SHF_NOTE_NV_TKINFO"
	.tkinfo
        /*0018*/ 	.word	0x00000002
        /*0030*/ 	.string	""
        /*0030*/ 	.string	"ptxas"
        /*0030*/ 	.string	"Cuda compilation tools, release 13.0, V13.0.88"
        /*0030*/ 	.string	"Build cuda_13.0.r13.0/compiler.36424714_0"
        /*0030*/ 	.string	"-arch sm_100 -m 64 "



//--------------------- .note.nv.cuinfo           --------------------------
	.section	.note.nv.cuinfo,"",@"SHT_NOTE"
	.sectionflags	@"SHF_NOTE_NV_CUINFO"
        /*0018*/ 	.short	0x0002
        /*001a*/ 	.short	0x0064
        /*001c*/ 	.short	0x0082
	.zero		2


//--------------------- .nv.info                  --------------------------
	.section	.nv.info,"",@"SHT_CUDA_INFO"
	.align	4


	//----- nvinfo : EIATTR_REGCOUNT
	.align		4
        /*0000*/ 	.byte	0x04, 0x2f
        /*0002*/ 	.short	(.L_1 - .L_0)
	.align		4
.L_0:
        /*0004*/ 	.word	index@(_Z4spvmiPiS_S_S_S_)
        /*0008*/ 	.word	0x00000020


	//----- nvinfo : EIATTR_FRAME_SIZE
	.align		4
.L_1:
        /*000c*/ 	.byte	0x04, 0x11
        /*000e*/ 	.short	(.L_3 - .L_2)
	.align		4
.L_2:
        /*0010*/ 	.word	index@(_Z4spvmiPiS_S_S_S_)
        /*0014*/ 	.word	0x00000000


	//----- nvinfo : EIATTR_MIN_STACK_SIZE
	.align		4
.L_3:
        /*0018*/ 	.byte	0x04, 0x12
        /*001a*/ 	.short	(.L_5 - .L_4)
	.align		4
.L_4:
        /*001c*/ 	.word	index@(_Z4spvmiPiS_S_S_S_)
        /*0020*/ 	.word	0x00000000
.L_5:


//--------------------- .nv.compat                --------------------------
	.section	.nv.compat,"",@"SHT_CUDA_COMPAT_INFO"
	.align	4
        /*0000*/ 	.byte	0x02, 0x09, 0x00, 0x00, 0x02, 0x02, 0x01, 0x00, 0x02, 0x05, 0x05, 0x00, 0x03, 0x07, 0x01, 0x01
        /*0010*/ 	.byte	0x02, 0x03, 0x00, 0x00, 0x02, 0x06, 0x01, 0x00, 0x04, 0x0b, 0x08, 0x00, 0x09, 0x00, 0x00, 0x00
        /*0020*/ 	.byte	0x00, 0x00, 0x00, 0x00


//--------------------- .nv.info._Z4spvmiPiS_S_S_S_ --------------------------
	.section	.nv.info._Z4spvmiPiS_S_S_S_,"",@"SHT_CUDA_INFO"
	.sectionflags	@""
	.align	4


	//----- nvinfo : EIATTR_CUDA_API_VERSION
	.align		4
        /*0000*/ 	.byte	0x04, 0x37
        /*0002*/ 	.short	(.L_7 - .L_6)
.L_6:
        /*0004*/ 	.word	0x00000082


	//----- nvinfo : EIATTR_KPARAM_INFO
	.align		4
.L_7:
        /*0008*/ 	.byte	0x04, 0x17
        /*000a*/ 	.short	(.L_9 - .L_8)
.L_8:
        /*000c*/ 	.word	0x00000000
        /*0010*/ 	.short	0x0005
        /*0012*/ 	.short	0x0028
        /*0014*/ 	.byte	0x00, 0xf5, 0x21, 0x00


	//----- nvinfo : EIATTR_KPARAM_INFO
	.align		4
.L_9:
        /*0018*/ 	.byte	0x04, 0x17
        /*001a*/ 	.short	(.L_11 - .L_10)
.L_10:
        /*001c*/ 	.word	0x00000000
        /*0020*/ 	.short	0x0004
        /*0022*/ 	.short	0x0020
        /*0024*/ 	.byte	0x00, 0xf5, 0x21, 0x00


	//----- nvinfo : EIATTR_KPARAM_INFO
	.align		4
.L_11:
        /*0028*/ 	.byte	0x04, 0x17
        /*002a*/ 	.short	(.L_13 - .L_12)
.L_12:
        /*002c*/ 	.word	0x00000000
        /*0030*/ 	.short	0x0003
        /*0032*/ 	.short	0x0018
        /*0034*/ 	.byte	0x00, 0xf5, 0x21, 0x00


	//----- nvinfo : EIATTR_KPARAM_INFO
	.align		4
.L_13:
        /*0038*/ 	.byte	0x04, 0x17
        /*003a*/ 	.short	(.L_15 - .L_14)
.L_14:
        /*003c*/ 	.word	0x00000000
        /*0040*/ 	.short	0x0002
        /*0042*/ 	.short	0x0010
        /*0044*/ 	.byte	0x00, 0xf5, 0x21, 0x00


	//----- nvinfo : EIATTR_KPARAM_INFO
	.align		4
.L_15:
        /*0048*/ 	.byte	0x04, 0x17
        /*004a*/ 	.short	(.L_17 - .L_16)
.L_16:
        /*004c*/ 	.word	0x00000000
        /*0050*/ 	.short	0x0001
        /*0052*/ 	.short	0x0008
        /*0054*/ 	.byte	0x00, 0xf5, 0x21, 0x00


	//----- nvinfo : EIATTR_KPARAM_INFO
	.align		4
.L_17:
        /*0058*/ 	.byte	0x04, 0x17
        /*005a*/ 	.short	(.L_19 - .L_18)
.L_18:
        /*005c*/ 	.word	0x00000000
        /*0060*/ 	.short	0x0000
        /*0062*/ 	.short	0x0000
        /*0064*/ 	.byte	0x00, 0xf0, 0x11, 0x00


	//----- nvinfo : EIATTR_SPARSE_MMA_MASK
	.align		4
.L_19:
        /*0068*/ 	.byte	0x03, 0x50
        /*006a*/ 	.short	0x0000


	//----- nvinfo : EIATTR_MAXREG_COUNT
	.align		4
        /*006c*/ 	.byte	0x03, 0x1b
        /*006e*/ 	.short	0x00ff


	//----- nvinfo : EIATTR_MERCURY_ISA_VERSION
	.align		4
        /*0070*/ 	.byte	0x03, 0x5f
        /*0072*/ 	.short	0x0101


	//----- nvinfo : EIATTR_VRC_CTA_INIT_COUNT
	.align		4
        /*0074*/ 	.byte	0x02, 0x4a
	.zero		1
	.zero		1


	//----- nvinfo : EIATTR_EXIT_INSTR_OFFSETS
	.align		4
        /*0078*/ 	.byte	0x04, 0x1c
        /*007a*/ 	.short	(.L_21 - .L_20)


	//   ....[0]....
.L_20:
        /*007c*/ 	.word	0x00000070


	//   ....[1]....
        /*0080*/ 	.word	0x00000e50


	//----- nvinfo : EIATTR_CRS_STACK_SIZE
	.align		4
.L_21:
        /*0084*/ 	.byte	0x04, 0x1e
        /*0086*/ 	.short	(.L_23 - .L_22)
.L_22:
        /*0088*/ 	.word	0x00000000


	//----- nvinfo : EIATTR_CBANK_PARAM_SIZE
	.align		4
.L_23:
        /*008c*/ 	.byte	0x03, 0x19
        /*008e*/ 	.short	0x0030


	//----- nvinfo : EIATTR_PARAM_CBANK
	.align		4
        /*0090*/ 	.byte	0x04, 0x0a
        /*0092*/ 	.short	(.L_25 - .L_24)
	.align		4
.L_24:
        /*0094*/ 	.word	index@(.nv.constant0._Z4spvmiPiS_S_S_S_)
        /*0098*/ 	.short	0x0380
        /*009a*/ 	.short	0x0030


	//----- nvinfo : EIATTR_SW_WAR
	.align		4
.L_25:
        /*009c*/ 	.byte	0x04, 0x36
        /*009e*/ 	.short	(.L_27 - .L_26)
.L_26:
        /*00a0*/ 	.word	0x00000008
.L_27:


//--------------------- .nv.callgraph             --------------------------
	.section	.nv.callgraph,"",@"SHT_CUDA_CALLGRAPH"
	.align	4
	.sectionentsize	8
	.align		4
        /*0000*/ 	.word	0x00000000
	.align		4
        /*0004*/ 	.word	0xffffffff
	.align		4
        /*0008*/ 	.word	0x00000000
	.align		4
        /*000c*/ 	.word	0xfffffffe
	.align		4
        /*0010*/ 	.word	0x00000000
	.align		4
        /*0014*/ 	.word	0xfffffffd
	.align		4
        /*0018*/ 	.word	0x00000000
	.align		4
        /*001c*/ 	.word	0xfffffffc


//--------------------- .text._Z4spvmiPiS_S_S_S_  --------------------------
	.section	.text._Z4spvmiPiS_S_S_S_,"ax",@progbits
	.align	128
        .global         _Z4spvmiPiS_S_S_S_
        .type           _Z4spvmiPiS_S_S_S_,@function
        .size           _Z4spvmiPiS_S_S_S_,(.L_x_11 - _Z4spvmiPiS_S_S_S_)
        .other          _Z4spvmiPiS_S_S_S_,@"STO_CUDA_ENTRY STV_DEFAULT"
_Z4spvmiPiS_S_S_S_:
.text._Z4spvmiPiS_S_S_S_:
[----:B------:R-:W-:Y:S01]  /*0000*/  LDC R1, c[0x0][0x37c] ;  /* 0x0000df00ff017b82 */ /* 0x000fe20000000800 */
[----:B------:R-:W0:Y:S07]  /*0010*/  S2R R3, SR_TID.X ;  /* 0x0000000000037919 */ /* 0x000e2e0000002100 */
[----:B------:R-:W0:Y:S01]  /*0020*/  S2UR UR4, SR_CTAID.X ;  /* 0x00000000000479c3 */ /* 0x000e220000002500 */
[----:B------:R-:W1:Y:S07]  /*0030*/  LDCU UR5, c[0x0][0x380] ;  /* 0x00007000ff0577ac */ /* 0x000e6e0008000800 */
[----:B------:R-:W0:Y:S02]  /*0040*/  LDC R0, c[0x0][0x360] ;  /* 0x0000d800ff007b82 */ /* 0x000e240000000800 */
[----:B0-----:R-:W-:-:S05]  /*0050*/  IMAD R0, R0, UR4, R3 ;  /* 0x0000000400007c24 */ /* 0x001fca000f8e0203 */
[----:B-1----:R-:W-:-:S13]  /*0060*/  ISETP.GE.AND P0, PT, R0, UR5, PT ;  /* 0x0000000500007c0c */ /* 0x002fda000bf06270 */
[----:B------:R-:W-:Y:S05]  /*0070*/  @P0 EXIT ;  /* 0x000000000000094d */ /* 0x000fea0003800000 */
[----:B------:R-:W0:Y:S01]  /*0080*/  LDC.64 R2, c[0x0][0x398] ;  /* 0x0000e600ff027b82 */ /* 0x000e220000000a00 */
[----:B------:R-:W1:Y:S01]  /*0090*/  LDCU.64 UR4, c[0x0][0x358] ;  /* 0x00006b00ff0477ac */ /* 0x000e620008000a00 */
[----:B0-----:R-:W-:-:S05]  /*00a0*/  IMAD.WIDE R2, R0, 0x4, R2 ;  /* 0x0000000400027825 */ /* 0x001fca00078e0202 */
[----:B-1----:R-:W2:Y:S04]  /*00b0*/  LDG.E R4, desc[UR4][R2.64] ;  /* 0x0000000402047981 */ /* 0x002ea8000c1e1900 */
[----:B------:R-:W2:Y:S01]  /*00c0*/  LDG.E R6, desc[UR4][R2.64+0x4] ;  /* 0x0000040402067981 */ /* 0x000ea2000c1e1900 */
[----:B------:R-:W-:Y:S01]  /*00d0*/  BSSY.RECONVERGENT B0, `(.L_x_0) ;  /* 0x00000d4000007945 */ /* 0x000fe20003800200 */
[----:B------:R-:W-:Y:S01]  /*00e0*/  HFMA2 R22, -RZ, RZ, 0, 0 ;  /* 0x00000000ff167431 */ /* 0x000fe200000001ff */
[----:B--2---:R-:W-:-:S13]  /*00f0*/  ISETP.GE.AND P0, PT, R4, R6, PT ;  /* 0x000000060400720c */ /* 0x004fda0003f06270 */
[----:B------:R-:W-:Y:S05]  /*0100*/  @P0 BRA `(.L_x_1) ;  /* 0x0000000c00400947 */ /* 0x000fea0003800000 */
[----:B------:R-:W-:Y:S01]  /*0110*/  MOV R3, R4 ;  /* 0x0000000400037202 */ /* 0x000fe20000000f00 */
[----:B------:R-:W-:Y:S01]  /*0120*/  BSSY.RECONVERGENT B1, `(.L_x_2) ;  /* 0x0000068000017945 */ /* 0x000fe20003800200 */
[----:B------:R-:W-:Y:S02]  /*0130*/  MOV R22, RZ ;  /* 0x000000ff00167202 */ /* 0x000fe40000000f00 */
[CC--:B------:R-:W-:Y:S02]  /*0140*/  IADD3 R4, PT, PT, R6.reuse, -R3.reuse, RZ ;  /* 0x8000000306047210 */ /* 0x0c0fe40007ffe0ff */
[----:B------:R-:W-:Y:S02]  /*0150*/  IADD3 R6, PT, PT, -R6, R3, RZ ;  /* 0x0000000306067210 */ /* 0x000fe40007ffe1ff */
[----:B------:R-:W-:Y:S02]  /*0160*/  LOP3.LUT R5, R4, 0xf, RZ, 0xc0, !PT ;  /* 0x0000000f04057812 */ /* 0x000fe400078ec0ff */
[----:B------:R-:W-:-:S02]  /*0170*/  ISETP.GT.U32.AND P1, PT, R6, -0x10, PT ;  /* 0xfffffff00600780c */ /* 0x000fc40003f24070 */
[----:B------:R-:W-:-:S11]  /*0180*/  ISETP.NE.AND P0, PT, R5, RZ, PT ;  /* 0x000000ff0500720c */ /* 0x000fd60003f05270 */
[----:B------:R-:W-:Y:S05]  /*0190*/  @P1 BRA `(.L_x_3) ;  /* 0x0000000400801947 */ /* 0x000fea0003800000 */
[----:B------:R-:W0:Y:S01]  /*01a0*/  LDC.64 R12, c[0x0][0x388] ;  /* 0x0000e200ff0c7b82 */ /* 0x000e220000000a00 */
[----:B------:R-:W-:Y:S02]  /*01b0*/  LOP3.LUT R2, R4, 0xfffffff0, RZ, 0xc0, !PT ;  /* 0xfffffff004027812 */ /* 0x000fe400078ec0ff */
[----:B------:R-:W-:Y:S02]  /*01c0*/  MOV R22, RZ ;  /* 0x000000ff00167202 */ /* 0x000fe40000000f00 */
[----:B------:R-:W-:-:S03]  /*01d0*/  IADD3 R2, PT, PT, -R2, RZ, RZ ;  /* 0x000000ff02027210 */ /* 0x000fc60007ffe1ff */
[----:B------:R-:W1:Y:S01]  /*01e0*/  LDC.64 R14, c[0x0][0x390] ;  /* 0x0000e400ff0e7b82 */ /* 0x000e620000000a00 */
[----:B0-----:R-:W-:-:S04]  /*01f0*/  IADD3 R12, P1, PT, R12, 0x20, RZ ;  /* 0x000000200c0c7810 */ /* 0x001fc80007f3e0ff */
[----:B------:R-:W-:Y:S02]  /*0200*/  IADD3.X R13, PT, PT, RZ, R13, RZ, P1, !PT ;  /* 0x0000000dff0d7210 */ /* 0x000fe40000ffe4ff */
[----:B-1----:R-:W-:-:S04]  /*0210*/  IADD3 R14, P2, PT, R14, 0x20, RZ ;  /* 0x000000200e0e7810 */ /* 0x002fc80007f5e0ff */
[----:B------:R-:W-:-:S09]  /*0220*/  IADD3.X R15, PT, PT, RZ, R15, RZ, P2, !PT ;  /* 0x0000000fff0f7210 */ /* 0x000fd200017fe4ff */
.L_x_4:
[C---:B------:R-:W-:Y:S01]  /*0230*/  IMAD.WIDE R20, R3.reuse, 0x4, R14 ;  /* 0x0000000403147825 */ /* 0x040fe200078e020e */
[----:B------:R-:W0:Y:S04]  /*0240*/  LDC.64 R16, c[0x0][0x3a0] ;  /* 0x0000e800ff107b82 */ /* 0x000e280000000a00 */
[----:B------:R-:W0:Y:S04]  /*0250*/  LDG.E R19, desc[UR4][R20.64+-0x20] ;  /* 0xffffe00414137981 */ /* 0x000e28000c1e1900 */
[----:B------:R-:W2:Y:S04]  /*0260*/  LDG.E R29, desc[UR4][R20.64+-0x1c] ;  /* 0xffffe404141d7981 */ /* 0x000ea8000c1e1900 */
[----:B------:R-:W3:Y:S01]  /*0270*/  LDG.E R9, desc[UR4][R20.64+-0x18] ;  /* 0xffffe80414097981 */ /* 0x000ee2000c1e1900 */
[----:B------:R-:W-:-:S03]  /*0280*/  IMAD.WIDE R26, R3, 0x4, R12 ;  /* 0x00000004031a7825 */ /* 0x000fc600078e020c */
[----:B------:R-:W4:Y:S04]  /*0290*/  LDG.E R7, desc[UR4][R20.64+-0x14] ;  /* 0xffffec0414077981 */ /* 0x000f28000c1e1900 */
[----:B------:R-:W5:Y:S04]  /*02a0*/  LDG.E R25, desc[UR4][R26.64+-0x1c] ;  /* 0xffffe4041a197981 */ /* 0x000f68000c1e1900 */
[----:B------:R-:W5:Y:S04]  /*02b0*/  LDG.E R24, desc[UR4][R20.64+-0x10] ;  /* 0xfffff00414187981 */ /* 0x000f68000c1e1900 */
[----:B------:R-:W5:Y:S04]  /*02c0*/  LDG.E R23, desc[UR4][R20.64+-0xc] ;  /* 0xfffff40414177981 */ /* 0x000f68000c1e1900 */
[----:B------:R-:W5:Y:S01]  /*02d0*/  LDG.E R11, desc[UR4][R26.64+-0x18] ;  /* 0xffffe8041a0b7981 */ /* 0x000f62000c1e1900 */
[----:B0-----:R-:W-:-:S06]  /*02e0*/  IMAD.WIDE R18, R19, 0x4, R16 ;  /* 0x0000000413127825 */ /* 0x001fcc00078e0210 */
[----:B------:R-:W5:Y:S04]  /*02f0*/  LDG.E R18, desc[UR4][R18.64] ;  /* 0x0000000412127981 */ /* 0x000f68000c1e1900 */
[----:B------:R-:W5:Y:S01]  /*0300*/  LDG.E R19, desc[UR4][R26.64+-0x20] ;  /* 0xffffe0041a137981 */ /* 0x000f62000c1e1900 */
[----:B--2---:R-:W-:-:S05]  /*0310*/  IMAD.WIDE R28, R29, 0x4, R16 ;  /* 0x000000041d1c7825 */ /* 0x004fca00078e0210 */
[----:B------:R-:W2:Y:S01]  /*0320*/  LDG.E R10, desc[UR4][R28.64] ;  /* 0x000000041c0a7981 */ /* 0x000ea2000c1e1900 */
[----:B---3--:R-:W-:-:S06]  /*0330*/  IMAD.WIDE R8, R9, 0x4, R16 ;  /* 0x0000000409087825 */ /* 0x008fcc00078e0210 */
[----:B------:R-:W3:Y:S01]  /*0340*/  LDG.E R8, desc[UR4][R8.64] ;  /* 0x0000000408087981 */ /* 0x000ee2000c1e1900 */
[----:B----4-:R-:W-:-:S03]  /*0350*/  IMAD.WIDE R6, R7, 0x4, R16 ;  /* 0x0000000407067825 */ /* 0x010fc600078e0210 */
[----:B------:R-:W4:Y:S04]  /*0360*/  LDG.E R29, desc[UR4][R20.64+-0x8] ;  /* 0xfffff804141d7981 */ /* 0x000f28000c1e1900 */
[----:B------:R-:W4:Y:S04]  /*0370*/  LDG.E R6, desc[UR4][R6.64] ;  /* 0x0000000406067981 */ /* 0x000f28000c1e1900 */
[----:B------:R-:W4:Y:S04]  /*0380*/  LDG.E R9, desc[UR4][R20.64+-0x4] ;  /* 0xfffffc0414097981 */ /* 0x000f28000c1e1900 */
[----:B------:R-:W4:Y:S01]  /*0390*/  LDG.E R7, desc[UR4][R20.64] ;  /* 0x0000000414077981 */ /* 0x000f22000c1e1900 */
[----:B-----5:R-:W-:-:S03]  /*03a0*/  IMAD R18, R19, R18, R22 ;  /* 0x0000001213127224 */ /* 0x020fc600078e0216 */
[----:B------:R-:W5:Y:S01]  /*03b0*/  LDG.E R19, desc[UR4][R26.64+-0x14] ;  /* 0xffffec041a137981 */ /* 0x000f62000c1e1900 */
[----:B--2---:R-:W-:Y:S02]  /*03c0*/  IMAD R10, R25, R10, R18 ;  /* 0x0000000a190a7224 */ /* 0x004fe400078e0212 */
[--C-:B------:R-:W-:Y:S01]  /*03d0*/  IMAD.WIDE R24, R24, 0x4, R16.reuse ;  /* 0x0000000418187825 */ /* 0x100fe200078e0210 */
[----:B------:R-:W2:Y:S05]  /*03e0*/  LDG.E R18, desc[UR4][R26.64+-0x10] ;  /* 0xfffff0041a127981 */ /* 0x000eaa000c1e1900 */
[----:B------:R-:W2:Y:S01]  /*03f0*/  LDG.E R25, desc[UR4][R24.64] ;  /* 0x0000000418197981 */ /* 0x000ea2000c1e1900 */
[----:B------:R-:W-:-:S04]  /*0400*/  IMAD.WIDE R22, R23, 0x4, R16 ;  /* 0x0000000417167825 */ /* 0x000fc800078e0210 */
[----:B---3--:R-:W-:Y:S02]  /*0410*/  IMAD R8, R11, R8, R10 ;  /* 0x000000080b087224 */ /* 0x008fe400078e020a */
[----:B------:R-:W3:Y:S04]  /*0420*/  LDG.E R11, desc[UR4][R20.64+0x4] ;  /* 0x00000404140b7981 */ /* 0x000ee8000c1e1900 */
[----:B------:R-:W3:Y:S01]  /*0430*/  LDG.E R23, desc[UR4][R22.64] ;  /* 0x0000000416177981 */ /* 0x000ee2000c1e1900 */
[----:B----4-:R-:W-:-:S03]  /*0440*/  IMAD.WIDE R28, R29, 0x4, R16 ;  /* 0x000000041d1c7825 */ /* 0x010fc600078e0210 */
[----:B------:R-:W4:Y:S04]  /*0450*/  LDG.E R24, desc[UR4][R26.64+0x4] ;  /* 0x000004041a187981 */ /* 0x000f28000c1e1900 */
[----:B------:R-:W4:Y:S01]  /*0460*/  LDG.E R22, desc[UR4][R26.64+-0xc] ;  /* 0xfffff4041a167981 */ /* 0x000f22000c1e1900 */
[----:B-----5:R-:W-:-:S03]  /*0470*/  IMAD R6, R19, R6, R8 ;  /* 0x0000000613067224 */ /* 0x020fc600078e0208 */
[----:B------:R-:W5:Y:S01]  /*0480*/  LDG.E R19, desc[UR4][R28.64] ;  /* 0x000000041c137981 */ /* 0x000f62000c1e1900 */
[----:B------:R-:W-:-:S06]  /*0490*/  IMAD.WIDE R8, R9, 0x4, R16 ;  /* 0x0000000409087825 */ /* 0x000fcc00078e0210 */
[----:B------:R-:W5:Y:S04]  /*04a0*/  LDG.E R8, desc[UR4][R8.64] ;  /* 0x0000000408087981 */ /* 0x000f68000c1e1900 */
[----:B------:R-:W5:Y:S01]  /*04b0*/  LDG.E R28, desc[UR4][R26.64+-0x8] ;  /* 0xfffff8041a1c7981 */ /* 0x000f62000c1e1900 */
[----:B--2---:R-:W-:-:S03]  /*04c0*/  IMAD R18, R18, R25, R6 ;  /* 0x0000001912127224 */ /* 0x004fc600078e0206 */
[----:B------:R-:W2:Y:S04]  /*04d0*/  LDG.E R29, desc[UR4][R20.64+0x1c] ;  /* 0x00001c04141d7981 */ /* 0x000ea8000c1e1900 */
[----:B------:R-:W2:Y:S01]  /*04e0*/  LDG.E R9, desc[UR4][R26.64+-0x4] ;  /* 0xfffffc041a097981 */ /* 0x000ea2000c1e1900 */
[----:B------:R-:W-:-:S03]  /*04f0*/  IMAD.WIDE R6, R7, 0x4, R16 ;  /* 0x0000000407067825 */ /* 0x000fc600078e0210 */
[----:B------:R-:W2:Y:S01]  /*0500*/  LDG.E R25, desc[UR4][R20.64+0x14] ;  /* 0x0000140414197981 */ /* 0x000ea2000c1e1900 */
[----:B---3--:R-:W-:-:S03]  /*0510*/  IMAD.WIDE R10, R11, 0x4, R16 ;  /* 0x000000040b0a7825 */ /* 0x008fc600078e0210 */
[----:B------:R-:W3:Y:S01]  /*0520*/  LDG.E R6, desc[UR4][R6.64] ;  /* 0x0000000406067981 */ /* 0x000ee2000c1e1900 */
[----:B----4-:R-:W-:-:S03]  /*0530*/  IMAD R23, R22, R23, R18 ;  /* 0x0000001716177224 */ /* 0x010fc600078e0212 */
[----:B------:R-:W4:Y:S04]  /*0540*/  LDG.E R10, desc[UR4][R10.64] ;  /* 0x000000040a0a7981 */ /* 0x000f28000c1e1900 */
[----:B------:R-:W3:Y:S04]  /*0550*/  LDG.E R22, desc[UR4][R20.64+0x8] ;  /* 0x0000080414167981 */ /* 0x000ee8000c1e1900 */
[----:B------:R-:W4:Y:S04]  /*0560*/  LDG.E R7, desc[UR4][R26.64] ;  /* 0x000000041a077981 */ /* 0x000f28000c1e1900 */
[----:B------:R-:W4:Y:S04]  /*0570*/  LDG.E R18, desc[UR4][R20.64+0xc] ;  /* 0x00000c0414127981 */ /* 0x000f28000c1e1900 */
[----:B------:R-:W4:Y:S01]  /*0580*/  LDG.E R11, desc[UR4][R26.64+0x18] ;  /* 0x000018041a0b7981 */ /* 0x000f22000c1e1900 */
[----:B-----5:R-:W-:-:S03]  /*0590*/  IMAD R19, R28, R19, R23 ;  /* 0x000000131c137224 */ /* 0x020fc600078e0217 */
[----:B------:R-:W5:Y:S01]  /*05a0*/  LDG.E R23, desc[UR4][R20.64+0x10] ;  /* 0x0000100414177981 */ /* 0x000f62000c1e1900 */
[----:B--2---:R-:W-:-:S03]  /*05b0*/  IMAD R8, R9, R8, R19 ;  /* 0x0000000809087224 */ /* 0x004fc600078e0213 */
[----:B------:R3:W2:Y:S04]  /*05c0*/  LDG.E R19, desc[UR4][R20.64+0x18] ;  /* 0x0000180414137981 */ /* 0x0006a8000c1e1900 */
[----:B------:R-:W2:Y:S01]  /*05d0*/  LDG.E R9, desc[UR4][R26.64+0x10] ;  /* 0x000010041a097981 */ /* 0x000ea2000c1e1900 */
[----:B---3--:R-:W-:-:S04]  /*05e0*/  IMAD.WIDE R20, R22, 0x4, R16 ;  /* 0x0000000416147825 */ /* 0x008fc800078e0210 */
[----:B----4-:R-:W-:Y:S02]  /*05f0*/  IMAD R7, R7, R6, R8 ;  /* 0x0000000607077224 */ /* 0x010fe400078e0208 */
[----:B------:R-:W3:Y:S02]  /*0600*/  LDG.E R8, desc[UR4][R26.64+0xc] ;  /* 0x00000c041a087981 */ /* 0x000ee4000c1e1900 */
[----:B------:R-:W-:Y:S02]  /*0610*/  IMAD R6, R24, R10, R7 ;  /* 0x0000000a18067224 */ /* 0x000fe400078e0207 */
[----:B------:R-:W4:Y:S04]  /*0620*/  LDG.E R7, desc[UR4][R26.64+0x8] ;  /* 0x000008041a077981 */ /* 0x000f28000c1e1900 */
[----:B------:R-:W3:Y:S04]  /*0630*/  LDG.E R10, desc[UR4][R26.64+0x14] ;  /* 0x000014041a0a7981 */ /* 0x000ee8000c1e1900 */
[----:B------:R-:W3:Y:S01]  /*0640*/  LDG.E R26, desc[UR4][R26.64+0x1c] ;  /* 0x00001c041a1a7981 */ /* 0x000ee2000c1e1900 */
[----:B------:R-:W-:-:S06]  /*0650*/  IMAD.WIDE R24, R25, 0x4, R16 ;  /* 0x0000000419187825 */ /* 0x000fcc00078e0210 */
[----:B------:R-:W3:Y:S04]  /*0660*/  LDG.E R25, desc[UR4][R24.64] ;  /* 0x0000000418197981 */ /* 0x000ee8000c1e1900 */
[----:B------:R0:W4:Y:S02]  /*0670*/  LDG.E R27, desc[UR4][R20.64] ;  /* 0x00000004141b7981 */ /* 0x000124000c1e1900 */
[----:B0-----:R-:W-:-:S06]  /*0680*/  IMAD.WIDE R20, R18, 0x4, R16 ;  /* 0x0000000412147825 */ /* 0x001fcc00078e0210 */
[----:B------:R-:W3:Y:S01]  /*0690*/  LDG.E R21, desc[UR4][R20.64] ;  /* 0x0000000414157981 */ /* 0x000ee2000c1e1900 */
[----:B-----5:R-:W-:-:S06]  /*06a0*/  IMAD.WIDE R22, R23, 0x4, R16 ;  /* 0x0000000417167825 */ /* 0x020fcc00078e0210 */
[----:B------:R-:W5:Y:S01]  /*06b0*/  LDG.E R22, desc[UR4][R22.64] ;  /* 0x0000000416167981 */ /* 0x000f62000c1e1900 */
[----:B--2---:R-:W-:-:S04]  /*06c0*/  IMAD.WIDE R18, R19, 0x4, R16 ;  /* 0x0000000413127825 */ /* 0x004fc800078e0210 */
[----:B------:R-:W-:Y:S02]  /*06d0*/  IMAD.WIDE R16, R29, 0x4, R16 ;  /* 0x000000041d107825 */ /* 0x000fe400078e0210 */
[----:B------:R-:W2:Y:S04]  /*06e0*/  LDG.E R18, desc[UR4][R18.64] ;  /* 0x0000000412127981 */ /* 0x000ea8000c1e1900 */
[----:B------:R-:W2:Y:S01]  /*06f0*/  LDG.E R16, desc[UR4][R16.64] ;  /* 0x0000000410107981 */ /* 0x000ea2000c1e1900 */
[----:B------:R-:W-:-:S04]  /*0700*/  IADD3 R2, PT, PT, R2, 0x10, RZ ;  /* 0x0000001002027810 */ /* 0x000fc80007ffe0ff */
[----:B------:R-:W-:Y:S02]  /*0710*/  ISETP.NE.AND P1, PT, R2, RZ, PT ;  /* 0x000000ff0200720c */ /* 0x000fe40003f25270 */
[----:B------:R-:W-:Y:S01]  /*0720*/  IADD3 R3, PT, PT, R3, 0x10, RZ ;  /* 0x0000001003037810 */ /* 0x000fe20007ffe0ff */
[----:B----4-:R-:W-:-:S04]  /*0730*/  IMAD R6, R7, R27, R6 ;  /* 0x0000001b07067224 */ /* 0x010fc800078e0206 */
[----:B---3--:R-:W-:-:S04]  /*0740*/  IMAD R6, R8, R21, R6 ;  /* 0x0000001508067224 */ /* 0x008fc800078e0206 */
[----:B-----5:R-:W-:-:S04]  /*0750*/  IMAD R6, R9, R22, R6 ;  /* 0x0000001609067224 */ /* 0x020fc800078e0206 */
[----:B------:R-:W-:-:S04]  /*0760*/  IMAD R6, R10, R25, R6 ;  /* 0x000000190a067224 */ /* 0x000fc800078e0206 */
[----:B--2---:R-:W-:-:S04]  /*0770*/  IMAD R11, R11, R18, R6 ;  /* 0x000000120b0b7224 */ /* 0x004fc800078e0206 */
[----:B------:R-:W-:Y:S01]  /*0780*/  IMAD R22, R26, R16, R11 ;  /* 0x000000101a167224 */ /* 0x000fe200078e020b */
[----:B------:R-:W-:Y:S06]  /*0790*/  @P1 BRA `(.L_x_4) ;  /* 0xfffffff800a41947 */ /* 0x000fec000383ffff */
.L_x_3:
[----:B------:R-:W-:Y:S05]  /*07a0*/  BSYNC.RECONVERGENT B1 ;  /* 0x0000000000017941 */ /* 0x000fea0003800200 */
.L_x_2:
[----:B------:R-:W-:Y:S05]  /*07b0*/  @!P0 BRA `(.L_x_1) ;  /* 0x0000000400948947 */ /* 0x000fea0003800000 */
[----:B------:R-:W-:Y:S01]  /*07c0*/  ISETP.GE.U32.AND P0, PT, R5, 0x8, PT ;  /* 0x000000080500780c */ /* 0x000fe20003f06070 */
[----:B------:R-:W-:Y:S01]  /*07d0*/  BSSY.RECONVERGENT B1, `(.L_x_5) ;  /* 0x0000032000017945 */ /* 0x000fe20003800200 */
[----:B------:R-:W-:-:S04]  /*07e0*/  LOP3.LUT R25, R4, 0x7, RZ, 0xc0, !PT ;  /* 0x0000000704197812 */ /* 0x000fc800078ec0ff */
[----:B------:R-:W-:-:S07]  /*07f0*/  ISETP.NE.AND P1, PT, R25, RZ, PT ;  /* 0x000000ff1900720c */ /* 0x000fce0003f25270 */
[----:B------:R-:W-:Y:S06]  /*0800*/  @!P0 BRA `(.L_x_6) ;  /* 0x0000000000b88947 */ /* 0x000fec0003800000 */
[----:B------:R-:W0:Y:S08]  /*0810*/  LDC.64 R18, c[0x0][0x390] ;  /* 0x0000e400ff127b82 */ /* 0x000e300000000a00 */
[----:B------:R-:W1:Y:S08]  /*0820*/  LDC.64 R8, c[0x0][0x3a0] ;  /* 0x0000e800ff087b82 */ /* 0x000e700000000a00 */
[----:B------:R-:W2:Y:S01]  /*0830*/  LDC.64 R6, c[0x0][0x388] ;  /* 0x0000e200ff067b82 */ /* 0x000ea20000000a00 */
[----:B0-----:R-:W-:-:S05]  /*0840*/  IMAD.WIDE R18, R3, 0x4, R18 ;  /* 0x0000000403127825 */ /* 0x001fca00078e0212 */
[----:B------:R-:W1:Y:S04]  /*0850*/  LDG.E R29, desc[UR4][R18.64] ;  /* 0x00000004121d7981 */ /* 0x000e68000c1e1900 */
[----:B------:R-:W3:Y:S04]  /*0860*/  LDG.E R27, desc[UR4][R18.64+0x4] ;  /* 0x00000404121b7981 */ /* 0x000ee8000c1e1900 */
[----:B------:R-:W4:Y:S04]  /*0870*/  LDG.E R23, desc[UR4][R18.64+0x8] ;  /* 0x0000080412177981 */ /* 0x000f28000c1e1900 */
[----:B------:R-:W5:Y:S04]  /*0880*/  LDG.E R11, desc[UR4][R18.64+0xc] ;  /* 0x00000c04120b7981 */ /* 0x000f68000c1e1900 */
[----:B------:R-:W5:Y:S04]  /*0890*/  LDG.E R13, desc[UR4][R18.64+0x10] ;  /* 0x00001004120d7981 */ /* 0x000f68000c1e1900 */
[----:B------:R-:W5:Y:S04]  /*08a0*/  LDG.E R15, desc[UR4][R18.64+0x14] ;  /* 0x00001404120f7981 */ /* 0x000f68000c1e1900 */
[----:B------:R-:W5:Y:S04]  /*08b0*/  LDG.E R17, desc[UR4][R18.64+0x18] ;  /* 0x0000180412117981 */ /* 0x000f68000c1e1900 */
[----:B------:R4:W5:Y:S01]  /*08c0*/  LDG.E R21, desc[UR4][R18.64+0x1c] ;  /* 0x00001c0412157981 */ /* 0x000962000c1e1900 */
[----:B--2---:R-:W-:-:S05]  /*08d0*/  IMAD.WIDE R6, R3, 0x4, R6 ;  /* 0x0000000403067825 */ /* 0x004fca00078e0206 */
[----:B------:R-:W2:Y:S04]  /*08e0*/  LDG.E R2, desc[UR4][R6.64] ;  /* 0x0000000406027981 */ /* 0x000ea8000c1e1900 */
[----:B------:R-:W2:Y:S01]  /*08f0*/  LDG.E R24, desc[UR4][R6.64+0x8] ;  /* 0x0000080406187981 */ /* 0x000ea2000c1e1900 */
[----:B-1----:R-:W-:-:S04]  /*0900*/  IMAD.WIDE R28, R29, 0x4, R8 ;  /* 0x000000041d1c7825 */ /* 0x002fc800078e0208 */
[--C-:B---3--:R-:W-:Y:S01]  /*0910*/  IMAD.WIDE R26, R27, 0x4, R8.reuse ;  /* 0x000000041b1a7825 */ /* 0x108fe200078e0208 */
[----:B------:R-:W2:Y:S03]  /*0920*/  LDG.E R5, desc[UR4][R28.64] ;  /* 0x000000041c057981 */ /* 0x000ea6000c1e1900 */
[--C-:B----4-:R-:W-:Y:S01]  /*0930*/  IMAD.WIDE R18, R23, 0x4, R8.reuse ;  /* 0x0000000417127825 */ /* 0x110fe200078e0208 */
[----:B------:R-:W3:Y:S04]  /*0940*/  LDG.E R20, desc[UR4][R26.64] ;  /* 0x000000041a147981 */ /* 0x000ee8000c1e1900 */
[----:B------:R-:W3:Y:S01]  /*0950*/  LDG.E R23, desc[UR4][R6.64+0x4] ;  /* 0x0000040406177981 */ /* 0x000ee2000c1e1900 */
[----:B-----5:R-:W-:-:S03]  /*0960*/  IMAD.WIDE R10, R11, 0x4, R8 ;  /* 0x000000040b0a7825 */ /* 0x020fc600078e0208 */
[----:B------:R-:W4:Y:S01]  /*0970*/  LDG.E R19, desc[UR4][R18.64] ;  /* 0x0000000412137981 */ /* 0x000f22000c1e1900 */
[----:B------:R-:W-:-:S03]  /*0980*/  IMAD.WIDE R12, R13, 0x4, R8 ;  /* 0x000000040d0c7825 */ /* 0x000fc600078e0208 */
[----:B------:R-:W5:Y:S01]  /*0990*/  LDG.E R11, desc[UR4][R10.64] ;  /* 0x000000040a0b7981 */ /* 0x000f62000c1e1900 */
[----:B------:R-:W-:-:S03]  /*09a0*/  IMAD.WIDE R14, R15, 0x4, R8 ;  /* 0x000000040f0e7825 */ /* 0x000fc600078e0208 */
[----:B------:R-:W5:Y:S01]  /*09b0*/  LDG.E R28, desc[UR4][R6.64+0xc] ;  /* 0x00000c04061c7981 */ /* 0x000f62000c1e1900 */
[----:B------:R-:W-:-:S03]  /*09c0*/  IMAD.WIDE R16, R17, 0x4, R8 ;  /* 0x0000000411107825 */ /* 0x000fc600078e0208 */
[----:B------:R-:W5:Y:S04]  /*09d0*/  LDG.E R12, desc[UR4][R12.64] ;  /* 0x000000040c0c7981 */ /* 0x000f68000c1e1900 */
[----:B------:R-:W5:Y:S01]  /*09e0*/  LDG.E R29, desc[UR4][R6.64+0x10] ;  /* 0x00001004061d7981 */ /* 0x000f62000c1e1900 */
[----:B------:R-:W-:-:S03]  /*09f0*/  IMAD.WIDE R8, R21, 0x4, R8 ;  /* 0x0000000415087825 */ /* 0x000fc600078e0208 */
[----:B------:R-:W5:Y:S04]  /*0a00*/  LDG.E R15, desc[UR4][R14.64] ;  /* 0x000000040e0f7981 */ /* 0x000f68000c1e1900 */
[----:B------:R-:W5:Y:S04]  /*0a10*/  LDG.E R26, desc[UR4][R6.64+0x14] ;  /* 0x00001404061a7981 */ /* 0x000f68000c1e1900 */
[----:B------:R-:W5:Y:S04]  /*0a20*/  LDG.E R16, desc[UR4][R16.64] ;  /* 0x0000000410107981 */ /* 0x000f68000c1e1900 */
[----:B------:R-:W5:Y:S04]  /*0a30*/  LDG.E R21, desc[UR4][R6.64+0x18] ;  /* 0x0000180406157981 */ /* 0x000f68000c1e1900 */
[----:B------:R-:W5:Y:S04]  /*0a40*/  LDG.E R10, desc[UR4][R6.64+0x1c] ;  /* 0x00001c04060a7981 */ /* 0x000f68000c1e1900 */
[----:B------:R-:W5:Y:S01]  /*0a50*/  LDG.E R8, desc[UR4][R8.64] ;  /* 0x0000000408087981 */ /* 0x000f62000c1e1900 */
[----:B------:R-:W-:Y:S01]  /*0a60*/  IADD3 R3, PT, PT, R3, 0x8, RZ ;  /* 0x0000000803037810 */ /* 0x000fe20007ffe0ff */
[----:B--2---:R-:W-:-:S04]  /*0a70*/  IMAD R2, R2, R5, R22 ;  /* 0x0000000502027224 */ /* 0x004fc800078e0216 */
[----:B---3--:R-:W-:-:S04]  /*0a80*/  IMAD R2, R23, R20, R2 ;  /* 0x0000001417027224 */ /* 0x008fc800078e0202 */
[----:B----4-:R-:W-:-:S04]  /*0a90*/  IMAD R2, R24, R19, R2 ;  /* 0x0000001318027224 */ /* 0x010fc800078e0202 */
[----:B-----5:R-:W-:-:S04]  /*0aa0*/  IMAD R2, R28, R11, R2 ;  /* 0x0000000b1c027224 */ /* 0x020fc800078e0202 */
[----:B------:R-:W-:-:S04]  /*0ab0*/  IMAD R2, R29, R12, R2 ;  /* 0x0000000c1d027224 */ /* 0x000fc800078e0202 */
[----:B------:R-:W-:-:S04]  /*0ac0*/  IMAD R2, R26, R15, R2 ;  /* 0x0000000f1a027224 */ /* 0x000fc800078e0202 */
[----:B------:R-:W-:-:S04]  /*0ad0*/  IMAD R21, R21, R16, R2 ;  /* 0x0000001015157224 */ /* 0x000fc800078e0202 */
[----:B------:R-:W-:-:S07]  /*0ae0*/  IMAD R22, R10, R8, R21 ;  /* 0x000000080a167224 */ /* 0x000fce00078e0215 */
.L_x_6:
[----:B------:R-:W-:Y:S05]  /*0af0*/  BSYNC.RECONVERGENT B1 ;  /* 0x0000000000017941 */ /* 0x000fea0003800200 */
.L_x_5:
[----:B------:R-:W-:Y:S05]  /*0b00*/  @!P1 BRA `(.L_x_1) ;  /* 0x0000000000c09947 */ /* 0x000fea0003800000 */
[----:B------:R-:W-:Y:S01]  /*0b10*/  ISETP.GE.U32.AND P0, PT, R25, 0x4, PT ;  /* 0x000000041900780c */ /* 0x000fe20003f06070 */
[----:B------:R-:W-:Y:S01]  /*0b20*/  BSSY.RECONVERGENT B1, `(.L_x_7) ;  /* 0x000001e000017945 */ /* 0x000fe20003800200 */
[----:B------:R-:W-:-:S04]  /*0b30*/  LOP3.LUT R4, R4, 0x3, RZ, 0xc0, !PT ;  /* 0x0000000304047812 */ /* 0x000fc800078ec0ff */
[----:B------:R-:W-:-:S07]  /*0b40*/  ISETP.NE.AND P1, PT, R4, RZ, PT ;  /* 0x000000ff0400720c */ /* 0x000fce0003f25270 */
[----:B------:R-:W-:Y:S06]  /*0b50*/  @!P0 BRA `(.L_x_8) ;  /* 0x0000000000688947 */ /* 0x000fec0003800000 */
[----:B------:R-:W0:Y:S08]  /*0b60*/  LDC.64 R6, c[0x0][0x390] ;  /* 0x0000e400ff067b82 */ /* 0x000e300000000a00 */
[----:B------:R-:W1:Y:S01]  /*0b70*/  LDC.64 R8, c[0x0][0x388] ;  /* 0x0000e200ff087b82 */ /* 0x000e620000000a00 */
[----:B0-----:R-:W-:-:S07]  /*0b80*/  IMAD.WIDE R10, R3, 0x4, R6 ;  /* 0x00000004030a7825 */ /* 0x001fce00078e0206 */
[----:B------:R-:W0:Y:S01]  /*0b90*/  LDC.64 R6, c[0x0][0x3a0] ;  /* 0x0000e800ff067b82 */ /* 0x000e220000000a00 */
[----:B------:R-:W0:Y:S04]  /*0ba0*/  LDG.E R13, desc[UR4][R10.64] ;  /* 0x000000040a0d7981 */ /* 0x000e28000c1e1900 */
[----:B------:R-:W2:Y:S04]  /*0bb0*/  LDG.E R15, desc[UR4][R10.64+0x4] ;  /* 0x000004040a0f7981 */ /* 0x000ea8000c1e1900 */
[----:B------:R-:W3:Y:S04]  /*0bc0*/  LDG.E R17, desc[UR4][R10.64+0x8] ;  /* 0x000008040a117981 */ /* 0x000ee8000c1e1900 */
[----:B------:R-:W4:Y:S01]  /*0bd0*/  LDG.E R19, desc[UR4][R10.64+0xc] ;  /* 0x00000c040a137981 */ /* 0x000f22000c1e1900 */
[----:B-1----:R-:W-:-:S05]  /*0be0*/  IMAD.WIDE R8, R3, 0x4, R8 ;  /* 0x0000000403087825 */ /* 0x002fca00078e0208 */
[----:B------:R-:W5:Y:S04]  /*0bf0*/  LDG.E R5, desc[UR4][R8.64] ;  /* 0x0000000408057981 */ /* 0x000f68000c1e1900 */
[----:B------:R-:W5:Y:S04]  /*0c00*/  LDG.E R2, desc[UR4][R8.64+0x4] ;  /* 0x0000040408027981 */ /* 0x000f68000c1e1900 */
[----:B------:R-:W5:Y:S01]  /*0c10*/  LDG.E R11, desc[UR4][R8.64+0x8] ;  /* 0x00000804080b7981 */ /* 0x000f62000c1e1900 */
[----:B0-----:R-:W-:-:S04]  /*0c20*/  IMAD.WIDE R12, R13, 0x4, R6 ;  /* 0x000000040d0c7825 */ /* 0x001fc800078e0206 */
[--C-:B--2---:R-:W-:Y:S02]  /*0c30*/  IMAD.WIDE R14, R15, 0x4, R6.reuse ;  /* 0x000000040f0e7825 */ /* 0x104fe400078e0206 */
[----:B------:R-:W5:Y:S02]  /*0c40*/  LDG.E R12, desc[UR4][R12.64] ;  /* 0x000000040c0c7981 */ /* 0x000f64000c1e1900 */
[--C-:B---3--:R-:W-:Y:S02]  /*0c50*/  IMAD.WIDE R16, R17, 0x4, R6.reuse ;  /* 0x0000000411107825 */ /* 0x108fe400078e0206 */
[----:B------:R-:W2:Y:S02]  /*0c60*/  LDG.E R14, desc[UR4][R14.64] ;  /* 0x000000040e0e7981 */ /* 0x000ea4000c1e1900 */
[----:B----4-:R-:W-:Y:S02]  /*0c70*/  IMAD.WIDE R6, R19, 0x4, R6 ;  /* 0x0000000413067825 */ /* 0x010fe400078e0206 */
[----:B------:R-:W3:Y:S04]  /*0c80*/  LDG.E R16, desc[UR4][R16.64] ;  /* 0x0000000410107981 */ /* 0x000ee8000c1e1900 */
[----:B------:R-:W4:Y:S04]  /*0c90*/  LDG.E R19, desc[UR4][R8.64+0xc] ;  /* 0x00000c0408137981 */ /* 0x000f28000c1e1900 */
[----:B------:R-:W4:Y:S01]  /*0ca0*/  LDG.E R6, desc[UR4][R6.64] ;  /* 0x0000000406067981 */ /* 0x000f22000c1e1900 */
[----:B------:R-:W-:Y:S01]  /*0cb0*/  IADD3 R3, PT, PT, R3, 0x4, RZ ;  /* 0x0000000403037810 */ /* 0x000fe20007ffe0ff */
[----:B-----5:R-:W-:-:S04]  /*0cc0*/  IMAD R5, R5, R12, R22 ;  /* 0x0000000c05057224 */ /* 0x020fc800078e0216 */
[----:B--2---:R-:W-:-:S04]  /*0cd0*/  IMAD R2, R2, R14, R5 ;  /* 0x0000000e02027224 */ /* 0x004fc800078e0205 */
[----:B---3--:R-:W-:-:S04]  /*0ce0*/  IMAD R2, R11, R16, R2 ;  /* 0x000000100b027224 */ /* 0x008fc800078e0202 */
[----:B----4-:R-:W-:-:S07]  /*0cf0*/  IMAD R22, R19, R6, R2 ;  /* 0x0000000613167224 */ /* 0x010fce00078e0202 */
.L_x_8:
[----:B------:R-:W-:Y:S05]  /*0d00*/  BSYNC.RECONVERGENT B1 ;  /* 0x0000000000017941 */ /* 0x000fea0003800200 */
.L_x_7:
[----:B------:R-:W-:Y:S05]  /*0d10*/  @!P1 BRA `(.L_x_1) ;  /* 0x00000000003c9947 */ /* 0x000fea0003800000 */
[----:B------:R-:W0:Y:S01]  /*0d20*/  LDC.64 R14, c[0x0][0x3a0] ;  /* 0x0000e800ff0e7b82 */ /* 0x000e220000000a00 */
[----:B------:R-:W-:-:S07]  /*0d30*/  IADD3 R2, PT, PT, -R4, RZ, RZ ;  /* 0x000000ff04027210 */ /* 0x000fce0007ffe1ff */
[----:B------:R-:W1:Y:S08]  /*0d40*/  LDC.64 R10, c[0x0][0x390] ;  /* 0x0000e400ff0a7b82 */ /* 0x000e700000000a00 */
[----:B------:R-:W2:Y:S02]  /*0d50*/  LDC.64 R12, c[0x0][0x388] ;  /* 0x0000e200ff0c7b82 */ /* 0x000ea40000000a00 */
.L_x_9:
[----:B-1----:R-:W-:-:S06]  /*0d60*/  IMAD.WIDE R4, R3, 0x4, R10 ;  /* 0x0000000403047825 */ /* 0x002fcc00078e020a */
[----:B------:R-:W0:Y:S01]  /*0d70*/  LDG.E R5, desc[UR4][R4.64] ;  /* 0x0000000404057981 */ /* 0x000e22000c1e1900 */
[----:B--2---:R-:W-:-:S06]  /*0d80*/  IMAD.WIDE R6, R3, 0x4, R12 ;  /* 0x0000000403067825 */ /* 0x004fcc00078e020c */
[----:B------:R-:W2:Y:S01]  /*0d90*/  LDG.E R7, desc[UR4][R6.64] ;  /* 0x0000000406077981 */ /* 0x000ea2000c1e1900 */
[----:B------:R-:W-:Y:S01]  /*0da0*/  IADD3 R2, PT, PT, R2, 0x1, RZ ;  /* 0x0000000102027810 */ /* 0x000fe20007ffe0ff */
[----:B0-----:R-:W-:-:S06]  /*0db0*/  IMAD.WIDE R8, R5, 0x4, R14 ;  /* 0x0000000405087825 */ /* 0x001fcc00078e020e */
[----:B------:R-:W2:Y:S01]  /*0dc0*/  LDG.E R8, desc[UR4][R8.64] ;  /* 0x0000000408087981 */ /* 0x000ea2000c1e1900 */
[----:B------:R-:W-:Y:S02]  /*0dd0*/  ISETP.NE.AND P0, PT, R2, RZ, PT ;  /* 0x000000ff0200720c */ /* 0x000fe40003f05270 */
[----:B------:R-:W-:Y:S01]  /*0de0*/  IADD3 R3, PT, PT, R3, 0x1, RZ ;  /* 0x0000000103037810 */ /* 0x000fe20007ffe0ff */
[----:B--2---:R-:W-:-:S10]  /*0df0*/  IMAD R22, R7, R8, R22 ;  /* 0x0000000807167224 */ /* 0x004fd400078e0216 */
[----:B------:R-:W-:Y:S05]  /*0e00*/  @P0 BRA `(.L_x_9) ;  /* 0xfffffffc00d40947 */ /* 0x000fea000383ffff */
.L_x_1:
[----:B------:R-:W-:Y:S05]  /*0e10*/  BSYNC.RECONVERGENT B0 ;  /* 0x0000000000007941 */ /* 0x000fea0003800200 */
.L_x_0:
[----:B------:R-:W0:Y:S02]  /*0e20*/  LDC.64 R2, c[0x0][0x3a8] ;  /* 0x0000ea00ff027b82 */ /* 0x000e240000000a00 */
[----:B0-----:R-:W-:-:S05]  /*0e30*/  IMAD.WIDE R2, R0, 0x4, R2 ;  /* 0x0000000400027825 */ /* 0x001fca00078e0202 */
[----:B------:R-:W-:Y:S01]  /*0e40*/  STG.E desc[UR4][R2.64], R22 ;  /* 0x0000001602007986 */ /* 0x000fe2000c101904 */
[----:B------:R-:W-:Y:S05]  /*0e50*/  EXIT ;  /* 0x000000000000794d */ /* 0x000fea0003800000 */
.L_x_10:
[----:B------:R-:W-:-:S00]  /*0e60*/  BRA `(.L_x_10) ;  /* 0xfffffffc00fc7947 */ /* 0x000fc0000383ffff */
[----:B------:R-:W-:-:S00]  /*0e70*/  NOP ;  /* 0x0000000000007918 */ /* 0x000fc00000000000 */
        /* <DEDUP_REMOVED lines=8> */
.L_x_11:


//--------------------- .nv.shared.reserved.0     --------------------------
	.section	.nv.shared.reserved.0,"aw",@nobits
	.weak		__nv_reservedSMEM_offset_0_alias
	.size		__nv_reservedSMEM_offset_0_alias, 0, 64
	.other		__nv_reservedSMEM_offset_0_alias,@"STO_CUDA_RESERVED_SHARED STV_DEFAULT"
__nv_reservedSMEM_offset_0_alias:
	.zero		0
	.zero		64


//--------------------- .nv.constant0._Z4spvmiPiS_S_S_S_ --------------------------
	.section	.nv.constant0._Z4spvmiPiS_S_S_S_,"a",@progbits
	.sectionflags	@""
	.align	4
.nv.constant0._Z4spvmiPiS_S_S_S_:
	.zero		944


//--------------------- SYMBOLS --------------------------

	.type		.nv.reservedSmem.offset0,@object
	.size		.nv.reservedSmem.offset0,0x4
